//
// Generated by NVIDIA NVVM Compiler
//
// Compiler Build ID: CL-36424714
// Cuda compilation tools, release 13.0, V13.0.88
// Based on NVVM 20.0.0
//

.version 9.0
.target sm_100
.address_size 64

	// .globl	_Z6addGPUPiPKiS1_i

.visible .entry _Z6addGPUPiPKiS1_i(
	.param .u64 .ptr .align 1 _Z6addGPUPiPKiS1_i_param_0,
	.param .u64 .ptr .align 1 _Z6addGPUPiPKiS1_i_param_1,
	.param .u64 .ptr .align 1 _Z6addGPUPiPKiS1_i_param_2,
	.param .u32 _Z6addGPUPiPKiS1_i_param_3
)
{
	.reg .pred 	%p<2>;
	.reg .b32 	%r<9>;
	.reg .b64 	%rd<11>;

	ld.param.u64 	%rd1, [_Z6addGPUPiPKiS1_i_param_0];
	ld.param.u64 	%rd2, [_Z6addGPUPiPKiS1_i_param_1];
	ld.param.u64 	%rd3, [_Z6addGPUPiPKiS1_i_param_2];
	ld.param.u32 	%r2, [_Z6addGPUPiPKiS1_i_param_3];
	mov.u32 	%r3, %tid.x;
	mov.u32 	%r4, %ctaid.x;
	mov.u32 	%r5, %ntid.x;
	mad.lo.s32 	%r1, %r4, %r5, %r3;
	setp.ge.s32 	%p1, %r1, %r2;
	@%p1 bra 	$L__BB0_2;
	cvta.to.global.u64 	%rd4, %rd2;
	cvta.to.global.u64 	%rd5, %rd3;
	cvta.to.global.u64 	%rd6, %rd1;
	mul.wide.s32 	%rd7, %r1, 4;
	add.s64 	%rd8, %rd4, %rd7;
	ld.global.u32 	%r6, [%rd8];
	add.s64 	%rd9, %rd5, %rd7;
	ld.global.u32 	%r7, [%rd9];
	add.s32 	%r8, %r7, %r6;
	add.s64 	%rd10, %rd6, %rd7;
	st.global.u32 	[%rd10], %r8;
$L__BB0_2:
	ret;

}


// ===== COMPILED SASS (sm_100) =====

	.target	sm_100

	.elftype	@"ET_EXEC"


//--------------------- .note.nv.tkinfo           --------------------------
	.section	.note.nv.tkinfo,"",@"SHT_NOTE"
	.sectionflags	@"SHF_NOTE_NV_TKINFO"
	.tkinfo
        /*0018*/ 	.word	0x00000002
        /*0030*/ 	.string	""
        /*0030*/ 	.string	"ptxas"
        /*0030*/ 	.string	"Cuda compilation tools, release 13.0, V13.0.88"
        /*0030*/ 	.string	"Build cuda_13.0.r13.0/compiler.36424714_0"
        /*0030*/ 	.string	"-arch sm_100 -m 64 "



//--------------------- .note.nv.cuinfo           --------------------------
	.section	.note.nv.cuinfo,"",@"SHT_NOTE"
	.sectionflags	@"SHF_NOTE_NV_CUINFO"
        /*0018*/ 	.short	0x0002
        /*001a*/ 	.short	0x0064
        /*001c*/ 	.short	0x0082
	.zero		2


//--------------------- .nv.info                  --------------------------
	.section	.nv.info,"",@"SHT_CUDA_INFO"
	.align	4


	//----- nvinfo : EIATTR_REGCOUNT
	.align		4
        /*0000*/ 	.byte	0x04, 0x2f
        /*0002*/ 	.short	(.L_1 - .L_0)
	.align		4
.L_0:
        /*0004*/ 	.word	index@(_Z6addGPUPiPKiS1_i)
        /*0008*/ 	.word	0x0000000c


	//----- nvinfo : EIATTR_FRAME_SIZE
	.align		4
.L_1:
        /*000c*/ 	.byte	0x04, 0x11
        /*000e*/ 	.short	(.L_3 - .L_2)
	.align		4
.L_2:
        /*0010*/ 	.word	index@(_Z6addGPUPiPKiS1_i)
        /*0014*/ 	.word	0x00000000


	//----- nvinfo : EIATTR_MIN_STACK_SIZE
	.align		4
.L_3:
        /*0018*/ 	.byte	0x04, 0x12
        /*001a*/ 	.short	(.L_5 - .L_4)
	.align		4
.L_4:
        /*001c*/ 	.word	index@(_Z6addGPUPiPKiS1_i)
        /*0020*/ 	.word	0x00000000
.L_5:


//--------------------- .nv.compat                --------------------------
	.section	.nv.compat,"",@"SHT_CUDA_COMPAT_INFO"
	.align	4
        /*0000*/ 	.byte	0x02, 0x09, 0x00, 0x00, 0x02, 0x02, 0x01, 0x00, 0x02, 0x05, 0x05, 0x00, 0x03, 0x07, 0x01, 0x01
        /*0010*/ 	.byte	0x02, 0x03, 0x00, 0x00, 0x02, 0x06, 0x01, 0x00, 0x04, 0x0b, 0x08, 0x00, 0x09, 0x00, 0x00, 0x00
        /*0020*/ 	.byte	0x00, 0x00, 0x00, 0x00


//--------------------- .nv.info._Z6addGPUPiPKiS1_i --------------------------
	.section	.nv.info._Z6addGPUPiPKiS1_i,"",@"SHT_CUDA_INFO"
	.sectionflags	@""
	.align	4


	//----- nvinfo : EIATTR_CUDA_API_VERSION
	.align		4
        /*0000*/ 	.byte	0x04, 0x37
        /*0002*/ 	.short	(.L_7 - .L_6)
.L_6:
        /*0004*/ 	.word	0x00000082


	//----- nvinfo : EIATTR_KPARAM_INFO
	.align		4
.L_7:
        /*0008*/ 	.byte	0x04, 0x17
        /*000a*/ 	.short	(.L_9 - .L_8)
.L_8:
        /*000c*/ 	.word	0x00000000
        /*0010*/ 	.short	0x0003
        /*0012*/ 	.short	0x0018
        /*0014*/ 	.byte	0x00, 0xf0, 0x11, 0x00


	//----- nvinfo : EIATTR_KPARAM_INFO
	.align		4
.L_9:
        /*0018*/ 	.byte	0x04, 0x17
        /*001a*/ 	.short	(.L_11 - .L_10)
.L_10:
        /*001c*/ 	.word	0x00000000
        /*0020*/ 	.short	0x0002
        /*0022*/ 	.short	0x0010
        /*0024*/ 	.byte	0x00, 0xf5, 0x21, 0x00


	//----- nvinfo : EIATTR_KPARAM_INFO
	.align		4
.L_11:
        /*0028*/ 	.byte	0x04, 0x17
        /*002a*/ 	.short	(.L_13 - .L_12)
.L_12:
        /*002c*/ 	.word	0x00000000
        /*0030*/ 	.short	0x0001
        /*0032*/ 	.short	0x0008
        /*0034*/ 	.byte	0x00, 0xf5, 0x21, 0x00


	//----- nvinfo : EIATTR_KPARAM_INFO
	.align		4
.L_13:
        /*0038*/ 	.byte	0x04, 0x17
        /*003a*/ 	.short	(.L_15 - .L_14)
.L_14:
        /*003c*/ 	.word	0x00000000
        /*0040*/ 	.short	0x0000
        /*0042*/ 	.short	0x0000
        /*0044*/ 	.byte	0x00, 0xf5, 0x21, 0x00


	//----- nvinfo : EIATTR_SPARSE_MMA_MASK
	.align		4
.L_15:
        /*0048*/ 	.byte	0x03, 0x50
        /*004a*/ 	.short	0x0000


	//----- nvinfo : EIATTR_MAXREG_COUNT
	.align		4
        /*004c*/ 	.byte	0x03, 0x1b
        /*004e*/ 	.short	0x00ff


	//----- nvinfo : EIATTR_MERCURY_ISA_VERSION
	.align		4
        /*0050*/ 	.byte	0x03, 0x5f
        /*0052*/ 	.short	0x0101


	//----- nvinfo : EIATTR_VRC_CTA_INIT_COUNT
	.align		4
        /*0054*/ 	.byte	0x02, 0x4a
	.zero		1
	.zero		1


	//----- nvinfo : EIATTR_EXIT_INSTR_OFFSETS
	.align		4
        /*0058*/ 	.byte	0x04, 0x1c
        /*005a*/ 	.short	(.L_17 - .L_16)


	//   ....[0]....
.L_16:
        /*005c*/ 	.word	0x00000070


	//   ....[1]....
        /*0060*/ 	.word	0x00000130


	//----- nvinfo : EIATTR_CBANK_PARAM_SIZE
	.align		4
.L_17:
        /*0064*/ 	.byte	0x03, 0x19
        /*0066*/ 	.short	0x001c


	//----- nvinfo : EIATTR_PARAM_CBANK
	.align		4
        /*0068*/ 	.byte	0x04, 0x0a
        /*006a*/ 	.short	(.L_19 - .L_18)
	.align		4
.L_18:
        /*006c*/ 	.word	index@(.nv.constant0._Z6addGPUPiPKiS1_i)
        /*0070*/ 	.short	0x0380
        /*0072*/ 	.short	0x001c


	//----- nvinfo : EIATTR_SW_WAR
	.align		4
.L_19:
        /*0074*/ 	.byte	0x04, 0x36
        /*0076*/ 	.short	(.L_21 - .L_20)
.L_20:
        /*0078*/ 	.word	0x00000008
.L_21:


//--------------------- .nv.callgraph             --------------------------
	.section	.nv.callgraph,"",@"SHT_CUDA_CALLGRAPH"
	.align	4
	.sectionentsize	8
	.align		4
        /*0000*/ 	.word	0x00000000
	.align		4
        /*0004*/ 	.word	0xffffffff
	.align		4
        /*0008*/ 	.word	0x00000000
	.align		4
        /*000c*/ 	.word	0xfffffffe
	.align		4
        /*0010*/ 	.word	0x00000000
	.align		4
        /*0014*/ 	.word	0xfffffffd
	.align		4
        /*0018*/ 	.word	0x00000000
	.align		4
        /*001c*/ 	.word	0xfffffffc


//--------------------- .text._Z6addGPUPiPKiS1_i  --------------------------
	.section	.text._Z6addGPUPiPKiS1_i,"ax",@progbits
	.align	128
        .global         _Z6addGPUPiPKiS1_i
        .type           _Z6addGPUPiPKiS1_i,@function
        .size           _Z6addGPUPiPKiS1_i,(.L_x_1 - _Z6addGPUPiPKiS1_i)
        .other          _Z6addGPUPiPKiS1_i,@"STO_CUDA_ENTRY STV_DEFAULT"
_Z6addGPUPiPKiS1_i:
.text._Z6addGPUPiPKiS1_i:
[----:B------:R-:W-:Y:S01]  /*0000*/  LDC R1, c[0x0][0x37c] ;  /* 0x0000df00ff017b82 */ /* 0x000fe20000000800 */
[----:B------:R-:W0:Y:S07]  /*0010*/  S2R R9, SR_TID.X ;  /* 0x0000000000097919 */ /* 0x000e2e0000002100 */
[----:B------:R-:W0:Y:S01]  /*0020*/  S2UR UR4, SR_CTAID.X ;  /* 0x00000000000479c3 */ /* 0x000e220000002500 */
[----:B------:R-:W1:Y:S07]  /*0030*/  LDCU UR5, c[0x0][0x398] ;  /* 0x00007300ff0577ac */ /* 0x000e6e0008000800 */
[----:B------:R-:W0:Y:S02]  /*0040*/  LDC R0, c[0x0][0x360] ;  /* 0x0000d800ff007b82 */ /* 0x000e240000000800 */
[----:B0-----:R-:W-:-:S05]  /*0050*/  IMAD R9, R0, UR4, R9 ;  /* 0x0000000400097c24 */ /* 0x001fca000f8e0209 */
[----:B-1----:R-:W-:-:S13]  /*0060*/  ISETP.GE.AND P0, PT, R9, UR5, PT ;  /* 0x0000000509007c0c */ /* 0x002fda000bf06270 */
[----:B------:R-:W-:Y:S05]  /*0070*/  @P0 EXIT ;  /* 0x000000000000094d */ /* 0x000fea0003800000 */
[----:B------:R-:W0:Y:S01]  /*0080*/  LDC.64 R2, c[0x0][0x388] ;  /* 0x0000e200ff027b82 */ /* 0x000e220000000a00 */
[----:B------:R-:W1:Y:S07]  /*0090*/  LDCU.64 UR4, c[0x0][0x358] ;  /* 0x00006b00ff0477ac */ /* 0x000e6e0008000a00 */
[----:B------:R-:W2:Y:S08]  /*00a0*/  LDC.64 R4, c[0x0][0x390] ;  /* 0x0000e400ff047b82 */ /* 0x000eb00000000a00 */
[----:B------:R-:W3:Y:S01]  /*00b0*/  LDC.64 R6, c[0x0][0x380] ;  /* 0x0000e000ff067b82 */ /* 0x000ee20000000a00 */
[----:B0-----:R-:W-:-:S06]  /*00c0*/  IMAD.WIDE R2, R9, 0x4, R2 ;  /* 0x0000000409027825 */ /* 0x001fcc00078e0202 */
[----:B-1----:R-:W4:Y:S01]  /*00d0*/  LDG.E R2, desc[UR4][R2.64] ;  /* 0x0000000402027981 */ /* 0x002f22000c1e1900 */
[----:B--2---:R-:W-:-:S06]  /*00e0*/  IMAD.WIDE R4, R9, 0x4, R4 ;  /* 0x0000000409047825 */ /* 0x004fcc00078e0204 */
[----:B------:R-:W4:Y:S01]  /*00f0*/  LDG.E R5, desc[UR4][R4.64] ;  /* 0x0000000404057981 */ /* 0x000f22000c1e1900 */
[----:B---3--:R-:W-:Y:S01]  /*0100*/  IMAD.WIDE R6, R9, 0x4, R6 ;  /* 0x0000000409067825 */ /* 0x008fe200078e0206 */
[----:B----4-:R-:W-:-:S05]  /*0110*/  IADD3 R9, PT, PT, R2, R5, RZ ;  /* 0x0000000502097210 */ /* 0x010fca0007ffe0ff */
[----:B------:R-:W-:Y:S01]  /*0120*/  STG.E desc[UR4][R6.64], R9 ;  /* 0x0000000906007986 */ /* 0x000fe2000c101904 */
[----:B------:R-:W-:Y:S05]  /*0130*/  EXIT ;  /* 0x000000000000794d */ /* 0x000fea0003800000 */
.L_x_0:
[----:B------:R-:W-:-:S00]  /*0140*/  BRA `(.L_x_0) ;  /* 0xfffffffc00fc7947 */ /* 0x000fc0000383ffff */
[----:B------:R-:W-:-:S00]  /*0150*/  NOP ;  /* 0x0000000000007918 */ /* 0x000fc00000000000 */
        /* <DEDUP_REMOVED lines=10> */
.L_x_1:


//--------------------- .nv.shared.reserved.0     --------------------------
	.section	.nv.shared.reserved.0,"aw",@nobits
	.weak		__nv_reservedSMEM_offset_0_alias
	.size		__nv_reservedSMEM_offset_0_alias, 0, 64
	.other		__nv_reservedSMEM_offset_0_alias,@"STO_CUDA_RESERVED_SHARED STV_DEFAULT"
__nv_reservedSMEM_offset_0_alias:
	.zero		0
	.zero		64


//--------------------- .nv.constant0._Z6addGPUPiPKiS1_i --------------------------
	.section	.nv.constant0._Z6addGPUPiPKiS1_i,"a",@progbits
	.sectionflags	@""
	.align	4
.nv.constant0._Z6addGPUPiPKiS1_i:
	.zero		924


//--------------------- SYMBOLS --------------------------

	.type		.nv.reservedSmem.offset0,@object
	.size		.nv.reservedSmem.offset0,0x4
